//
// Generated by NVIDIA NVVM Compiler
//
// Compiler Build ID: CL-36424714
// Cuda compilation tools, release 13.0, V13.0.88
// Based on NVVM 20.0.0
//

.version 9.0
.target sm_100
.address_size 64

	// .globl	_Z17matrix_mul_kernelPiS_S_iii
// _ZZ17matrix_mul_kernelPiS_S_iiiE13shared_a_tile has been demoted
// _ZZ17matrix_mul_kernelPiS_S_iiiE13shared_b_tile has been demoted

.visible .entry _Z17matrix_mul_kernelPiS_S_iii(
	.param .u64 .ptr .align 1 _Z17matrix_mul_kernelPiS_S_iii_param_0,
	.param .u64 .ptr .align 1 _Z17matrix_mul_kernelPiS_S_iii_param_1,
	.param .u64 .ptr .align 1 _Z17matrix_mul_kernelPiS_S_iii_param_2,
	.param .u32 _Z17matrix_mul_kernelPiS_S_iii_param_3,
	.param .u32 _Z17matrix_mul_kernelPiS_S_iii_param_4,
	.param .u32 _Z17matrix_mul_kernelPiS_S_iii_param_5
)
{
	.reg .pred 	%p<19>;
	.reg .b32 	%r<163>;
	.reg .b64 	%rd<24>;
	// demoted variable
	.shared .align 4 .b8 _ZZ17matrix_mul_kernelPiS_S_iiiE13shared_a_tile[16];
	// demoted variable
	.shared .align 4 .b8 _ZZ17matrix_mul_kernelPiS_S_iiiE13shared_b_tile[16];
	ld.param.u64 	%rd5, [_Z17matrix_mul_kernelPiS_S_iii_param_0];
	ld.param.u64 	%rd6, [_Z17matrix_mul_kernelPiS_S_iii_param_1];
	ld.param.u32 	%r74, [_Z17matrix_mul_kernelPiS_S_iii_param_3];
	ld.param.u32 	%r72, [_Z17matrix_mul_kernelPiS_S_iii_param_4];
	ld.param.u32 	%r73, [_Z17matrix_mul_kernelPiS_S_iii_param_5];
	cvta.to.global.u64 	%rd1, %rd6;
	cvta.to.global.u64 	%rd2, %rd5;
	mov.u32 	%r1, %tid.x;
	mov.u32 	%r2, %tid.y;
	mov.u32 	%r75, %ctaid.x;
	mov.u32 	%r76, %ntid.x;
	mad.lo.s32 	%r3, %r75, %r76, %r1;
	mov.u32 	%r77, %ctaid.y;
	mov.u32 	%r78, %ntid.y;
	mad.lo.s32 	%r4, %r77, %r78, %r2;
	setp.ge.s32 	%p1, %r4, %r74;
	setp.ge.s32 	%p2, %r3, %r73;
	or.pred  	%p3, %p1, %p2;
	@%p3 bra 	$L__BB0_29;
	setp.lt.s32 	%p4, %r72, -1;
	mov.b32 	%r144, 0;
	@%p4 bra 	$L__BB0_28;
	shr.u32 	%r82, %r72, 31;
	add.s32 	%r83, %r72, %r82;
	shr.s32 	%r84, %r83, 1;
	mul.lo.s32 	%r5, %r72, %r4;
	shl.b32 	%r85, %r2, 3;
	mov.u32 	%r86, _ZZ17matrix_mul_kernelPiS_S_iiiE13shared_a_tile;
	add.s32 	%r6, %r86, %r85;
	shl.b32 	%r87, %r1, 2;
	add.s32 	%r7, %r6, %r87;
	mov.u32 	%r88, _ZZ17matrix_mul_kernelPiS_S_iiiE13shared_b_tile;
	add.s32 	%r9, %r88, %r87;
	add.s32 	%r8, %r9, %r85;
	add.s32 	%r10, %r84, 1;
	and.b32  	%r11, %r10, 3;
	setp.lt.u32 	%p5, %r84, 3;
	mov.b32 	%r153, 0;
	mov.u32 	%r144, %r153;
	@%p5 bra 	$L__BB0_21;
	and.b32  	%r153, %r10, -4;
	neg.s32 	%r142, %r153;
	add.s32 	%r140, %r1, %r5;
	add.s32 	%r91, %r2, 6;
	mad.lo.s32 	%r139, %r73, %r91, %r3;
	add.s32 	%r92, %r2, 4;
	mad.lo.s32 	%r138, %r73, %r92, %r3;
	add.s32 	%r93, %r2, 2;
	mad.lo.s32 	%r137, %r73, %r93, %r3;
	mad.lo.s32 	%r136, %r2, %r73, %r3;
	mov.b32 	%r144, 0;
	mov.b32 	%r141, 3;
$L__BB0_4:
	add.s32 	%r94, %r141, -3;
	mul.wide.s32 	%rd7, %r140, 4;
	add.s64 	%rd3, %rd2, %rd7;
	ld.global.u32 	%r95, [%rd3];
	st.shared.u32 	[%r7], %r95;
	mul.wide.s32 	%rd8, %r136, 4;
	add.s64 	%rd9, %rd1, %rd8;
	ld.global.u32 	%r96, [%rd9];
	st.shared.u32 	[%r8], %r96;
	bar.sync 	0;
	setp.ge.s32 	%p6, %r94, %r72;
	@%p6 bra 	$L__BB0_6;
	ld.shared.u32 	%r97, [%r6];
	ld.shared.u32 	%r98, [%r9];
	mad.lo.s32 	%r144, %r98, %r97, %r144;
$L__BB0_6:
	add.s32 	%r99, %r141, -2;
	setp.ge.s32 	%p7, %r99, %r72;
	@%p7 bra 	$L__BB0_8;
	ld.shared.u32 	%r100, [%r6+4];
	ld.shared.u32 	%r101, [%r9+8];
	mad.lo.s32 	%r144, %r101, %r100, %r144;
$L__BB0_8:
	bar.sync 	0;
	add.s32 	%r102, %r141, -1;
	ld.global.u32 	%r103, [%rd3+8];
	st.shared.u32 	[%r7], %r103;
	mul.wide.s32 	%rd10, %r137, 4;
	add.s64 	%rd11, %rd1, %rd10;
	ld.global.u32 	%r104, [%rd11];
	st.shared.u32 	[%r8], %r104;
	bar.sync 	0;
	setp.ge.s32 	%p8, %r102, %r72;
	@%p8 bra 	$L__BB0_10;
	ld.shared.u32 	%r105, [%r6];
	ld.shared.u32 	%r106, [%r9];
	mad.lo.s32 	%r144, %r106, %r105, %r144;
$L__BB0_10:
	setp.ge.s32 	%p9, %r141, %r72;
	@%p9 bra 	$L__BB0_12;
	ld.shared.u32 	%r107, [%r6+4];
	ld.shared.u32 	%r108, [%r9+8];
	mad.lo.s32 	%r144, %r108, %r107, %r144;
$L__BB0_12:
	bar.sync 	0;
	add.s32 	%r109, %r141, 1;
	ld.global.u32 	%r110, [%rd3+16];
	st.shared.u32 	[%r7], %r110;
	mul.wide.s32 	%rd12, %r138, 4;
	add.s64 	%rd13, %rd1, %rd12;
	ld.global.u32 	%r111, [%rd13];
	st.shared.u32 	[%r8], %r111;
	bar.sync 	0;
	setp.ge.s32 	%p10, %r109, %r72;
	@%p10 bra 	$L__BB0_14;
	ld.shared.u32 	%r112, [%r6];
	ld.shared.u32 	%r113, [%r9];
	mad.lo.s32 	%r144, %r113, %r112, %r144;
$L__BB0_14:
	add.s32 	%r114, %r141, 2;
	setp.ge.s32 	%p11, %r114, %r72;
	@%p11 bra 	$L__BB0_16;
	ld.shared.u32 	%r115, [%r6+4];
	ld.shared.u32 	%r116, [%r9+8];
	mad.lo.s32 	%r144, %r116, %r115, %r144;
$L__BB0_16:
	bar.sync 	0;
	add.s32 	%r117, %r141, 3;
	ld.global.u32 	%r118, [%rd3+24];
	st.shared.u32 	[%r7], %r118;
	mul.wide.s32 	%rd14, %r139, 4;
	add.s64 	%rd15, %rd1, %rd14;
	ld.global.u32 	%r119, [%rd15];
	st.shared.u32 	[%r8], %r119;
	bar.sync 	0;
	setp.ge.s32 	%p12, %r117, %r72;
	@%p12 bra 	$L__BB0_18;
	ld.shared.u32 	%r120, [%r6];
	ld.shared.u32 	%r121, [%r9];
	mad.lo.s32 	%r144, %r121, %r120, %r144;
$L__BB0_18:
	add.s32 	%r122, %r141, 4;
	setp.ge.s32 	%p13, %r122, %r72;
	@%p13 bra 	$L__BB0_20;
	ld.shared.u32 	%r123, [%r6+4];
	ld.shared.u32 	%r124, [%r9+8];
	mad.lo.s32 	%r144, %r124, %r123, %r144;
$L__BB0_20:
	bar.sync 	0;
	add.s32 	%r142, %r142, 4;
	add.s32 	%r141, %r141, 8;
	add.s32 	%r140, %r140, 8;
	shl.b32 	%r125, %r73, 3;
	add.s32 	%r139, %r139, %r125;
	add.s32 	%r138, %r138, %r125;
	add.s32 	%r137, %r137, %r125;
	add.s32 	%r136, %r136, %r125;
	setp.ne.s32 	%p14, %r142, 0;
	@%p14 bra 	$L__BB0_4;
$L__BB0_21:
	setp.eq.s32 	%p15, %r11, 0;
	@%p15 bra 	$L__BB0_28;
	shl.b32 	%r158, %r153, 1;
	add.s32 	%r126, %r2, %r158;
	mad.lo.s32 	%r157, %r73, %r126, %r3;
	shl.b32 	%r55, %r73, 1;
	add.s32 	%r127, %r1, %r5;
	add.s32 	%r156, %r127, %r158;
	neg.s32 	%r155, %r11;
$L__BB0_23:
	.pragma "nounroll";
	mul.wide.s32 	%rd16, %r156, 4;
	add.s64 	%rd17, %rd2, %rd16;
	ld.global.u32 	%r128, [%rd17];
	st.shared.u32 	[%r7], %r128;
	mul.wide.s32 	%rd18, %r157, 4;
	add.s64 	%rd19, %rd1, %rd18;
	ld.global.u32 	%r129, [%rd19];
	st.shared.u32 	[%r8], %r129;
	bar.sync 	0;
	setp.ge.s32 	%p16, %r158, %r72;
	@%p16 bra 	$L__BB0_25;
	ld.shared.u32 	%r130, [%r6];
	ld.shared.u32 	%r131, [%r9];
	mad.lo.s32 	%r144, %r131, %r130, %r144;
$L__BB0_25:
	add.s32 	%r132, %r158, 1;
	setp.ge.s32 	%p17, %r132, %r72;
	@%p17 bra 	$L__BB0_27;
	ld.shared.u32 	%r133, [%r6+4];
	ld.shared.u32 	%r134, [%r9+8];
	mad.lo.s32 	%r144, %r134, %r133, %r144;
$L__BB0_27:
	bar.sync 	0;
	add.s32 	%r158, %r158, 2;
	add.s32 	%r157, %r157, %r55;
	add.s32 	%r156, %r156, 2;
	add.s32 	%r155, %r155, 1;
	setp.ne.s32 	%p18, %r155, 0;
	@%p18 bra 	$L__BB0_23;
$L__BB0_28:
	ld.param.u64 	%rd23, [_Z17matrix_mul_kernelPiS_S_iii_param_2];
	mad.lo.s32 	%r135, %r73, %r4, %r3;
	cvta.to.global.u64 	%rd20, %rd23;
	mul.wide.s32 	%rd21, %r135, 4;
	add.s64 	%rd22, %rd20, %rd21;
	st.global.u32 	[%rd22], %r144;
$L__BB0_29:
	ret;

}


// ===== COMPILED SASS (sm_100) =====

	.target	sm_100

	.elftype	@"ET_EXEC"


//--------------------- .note.nv.tkinfo           --------------------------
	.section	.note.nv.tkinfo,"",@"SHT_NOTE"
	.sectionflags	@"SHF_NOTE_NV_TKINFO"
	.tkinfo
        /*0018*/ 	.word	0x00000002
        /*0030*/ 	.string	""
        /*0030*/ 	.string	"ptxas"
        /*0030*/ 	.string	"Cuda compilation tools, release 13.0, V13.0.88"
        /*0030*/ 	.string	"Build cuda_13.0.r13.0/compiler.36424714_0"
        /*0030*/ 	.string	"-arch sm_100 -m 64 "



//--------------------- .note.nv.cuinfo           --------------------------
	.section	.note.nv.cuinfo,"",@"SHT_NOTE"
	.sectionflags	@"SHF_NOTE_NV_CUINFO"
        /*0018*/ 	.short	0x0002
        /*001a*/ 	.short	0x0064
        /*001c*/ 	.short	0x0082
	.zero		2


//--------------------- .nv.info                  --------------------------
	.section	.nv.info,"",@"SHT_CUDA_INFO"
	.align	4


	//----- nvinfo : EIATTR_REGCOUNT
	.align		4
        /*0000*/ 	.byte	0x04, 0x2f
        /*0002*/ 	.short	(.L_1 - .L_0)
	.align		4
.L_0:
        /*0004*/ 	.word	index@(_Z17matrix_mul_kernelPiS_S_iii)
        /*0008*/ 	.word	0x00000020


	//----- nvinfo : EIATTR_FRAME_SIZE
	.align		4
.L_1:
        /*000c*/ 	.byte	0x04, 0x11
        /*000e*/ 	.short	(.L_3 - .L_2)
	.align		4
.L_2:
        /*0010*/ 	.word	index@(_Z17matrix_mul_kernelPiS_S_iii)
        /*0014*/ 	.word	0x00000000


	//----- nvinfo : EIATTR_MIN_STACK_SIZE
	.align		4
.L_3:
        /*0018*/ 	.byte	0x04, 0x12
        /*001a*/ 	.short	(.L_5 - .L_4)
	.align		4
.L_4:
        /*001c*/ 	.word	index@(_Z17matrix_mul_kernelPiS_S_iii)
        /*0020*/ 	.word	0x00000000
.L_5:


//--------------------- .nv.compat                --------------------------
	.section	.nv.compat,"",@"SHT_CUDA_COMPAT_INFO"
	.align	4
        /*0000*/ 	.byte	0x02, 0x09, 0x00, 0x00, 0x02, 0x02, 0x01, 0x00, 0x02, 0x05, 0x05, 0x00, 0x03, 0x07, 0x01, 0x01
        /*0010*/ 	.byte	0x02, 0x03, 0x00, 0x00, 0x02, 0x06, 0x01, 0x00, 0x04, 0x0b, 0x08, 0x00, 0x09, 0x00, 0x00, 0x00
        /*0020*/ 	.byte	0x00, 0x00, 0x00, 0x00


//--------------------- .nv.info._Z17matrix_mul_kernelPiS_S_iii --------------------------
	.section	.nv.info._Z17matrix_mul_kernelPiS_S_iii,"",@"SHT_CUDA_INFO"
	.sectionflags	@""
	.align	4


	//----- nvinfo : EIATTR_CUDA_API_VERSION
	.align		4
        /*0000*/ 	.byte	0x04, 0x37
        /*0002*/ 	.short	(.L_7 - .L_6)
.L_6:
        /*0004*/ 	.word	0x00000082


	//----- nvinfo : EIATTR_KPARAM_INFO
	.align		4
.L_7:
        /*0008*/ 	.byte	0x04, 0x17
        /*000a*/ 	.short	(.L_9 - .L_8)
.L_8:
        /*000c*/ 	.word	0x00000000
        /*0010*/ 	.short	0x0005
        /*0012*/ 	.short	0x0020
        /*0014*/ 	.byte	0x00, 0xf0, 0x11, 0x00


	//----- nvinfo : EIATTR_KPARAM_INFO
	.align		4
.L_9:
        /*0018*/ 	.byte	0x04, 0x17
        /*001a*/ 	.short	(.L_11 - .L_10)
.L_10:
        /*001c*/ 	.word	0x00000000
        /*0020*/ 	.short	0x0004
        /*0022*/ 	.short	0x001c
        /*0024*/ 	.byte	0x00, 0xf0, 0x11, 0x00


	//----- nvinfo : EIATTR_KPARAM_INFO
	.align		4
.L_11:
        /*0028*/ 	.byte	0x04, 0x17
        /*002a*/ 	.short	(.L_13 - .L_12)
.L_12:
        /*002c*/ 	.word	0x00000000
        /*0030*/ 	.short	0x0003
        /*0032*/ 	.short	0x0018
        /*0034*/ 	.byte	0x00, 0xf0, 0x11, 0x00


	//----- nvinfo : EIATTR_KPARAM_INFO
	.align		4
.L_13:
        /*0038*/ 	.byte	0x04, 0x17
        /*003a*/ 	.short	(.L_15 - .L_14)
.L_14:
        /*003c*/ 	.word	0x00000000
        /*0040*/ 	.short	0x0002
        /*0042*/ 	.short	0x0010
        /*0044*/ 	.byte	0x00, 0xf5, 0x21, 0x00


	//----- nvinfo : EIATTR_KPARAM_INFO
	.align		4
.L_15:
        /*0048*/ 	.byte	0x04, 0x17
        /*004a*/ 	.short	(.L_17 - .L_16)
.L_16:
        /*004c*/ 	.word	0x00000000
        /*0050*/ 	.short	0x0001
        /*0052*/ 	.short	0x0008
        /*0054*/ 	.byte	0x00, 0xf5, 0x21, 0x00


	//----- nvinfo : EIATTR_KPARAM_INFO
	.align		4
.L_17:
        /*0058*/ 	.byte	0x04, 0x17
        /*005a*/ 	.short	(.L_19 - .L_18)
.L_18:
        /*005c*/ 	.word	0x00000000
        /*0060*/ 	.short	0x0000
        /*0062*/ 	.short	0x0000
        /*0064*/ 	.byte	0x00, 0xf5, 0x21, 0x00


	//----- nvinfo : EIATTR_SPARSE_MMA_MASK
	.align		4
.L_19:
        /*0068*/ 	.byte	0x03, 0x50
        /*006a*/ 	.short	0x0000


	//----- nvinfo : EIATTR_MAXREG_COUNT
	.align		4
        /*006c*/ 	.byte	0x03, 0x1b
        /*006e*/ 	.short	0x00ff


	//----- nvinfo : EIATTR_NUM_BARRIERS
	.align		4
        /*0070*/ 	.byte	0x02, 0x4c
        /*0072*/ 	.byte	0x01
	.zero		1


	//----- nvinfo : EIATTR_MERCURY_ISA_VERSION
	.align		4
        /*0074*/ 	.byte	0x03, 0x5f
        /*0076*/ 	.short	0x0101


	//----- nvinfo : EIATTR_VRC_CTA_INIT_COUNT
	.align		4
        /*0078*/ 	.byte	0x02, 0x4a
	.zero		1
	.zero		1


	//----- nvinfo : EIATTR_EXIT_INSTR_OFFSETS
	.align		4
        /*007c*/ 	.byte	0x04, 0x1c
        /*007e*/ 	.short	(.L_21 - .L_20)


	//   ....[0]....
.L_20:
        /*0080*/ 	.word	0x000000e0


	//   ....[1]....
        /*0084*/ 	.word	0x00000ac0


	//----- nvinfo : EIATTR_CBANK_PARAM_SIZE
	.align		4
.L_21:
        /*0088*/ 	.byte	0x03, 0x19
        /*008a*/ 	.short	0x0024


	//----- nvinfo : EIATTR_PARAM_CBANK
	.align		4
        /*008c*/ 	.byte	0x04, 0x0a
        /*008e*/ 	.short	(.L_23 - .L_22)
	.align		4
.L_22:
        /*0090*/ 	.word	index@(.nv.constant0._Z17matrix_mul_kernelPiS_S_iii)
        /*0094*/ 	.short	0x0380
        /*0096*/ 	.short	0x0024


	//----- nvinfo : EIATTR_SW_WAR
	.align		4
.L_23:
        /*0098*/ 	.byte	0x04, 0x36
        /*009a*/ 	.short	(.L_25 - .L_24)
.L_24:
        /*009c*/ 	.word	0x00000008
.L_25:


//--------------------- .nv.callgraph             --------------------------
	.section	.nv.callgraph,"",@"SHT_CUDA_CALLGRAPH"
	.align	4
	.sectionentsize	8
	.align		4
        /*0000*/ 	.word	0x00000000
	.align		4
        /*0004*/ 	.word	0xffffffff
	.align		4
        /*0008*/ 	.word	0x00000000
	.align		4
        /*000c*/ 	.word	0xfffffffe
	.align		4
        /*0010*/ 	.word	0x00000000
	.align		4
        /*0014*/ 	.word	0xfffffffd
	.align		4
        /*0018*/ 	.word	0x00000000
	.align		4
        /*001c*/ 	.word	0xfffffffc


//--------------------- .text._Z17matrix_mul_kernelPiS_S_iii --------------------------
	.section	.text._Z17matrix_mul_kernelPiS_S_iii,"ax",@progbits
	.align	128
        .global         _Z17matrix_mul_kernelPiS_S_iii
        .type           _Z17matrix_mul_kernelPiS_S_iii,@function
        .size           _Z17matrix_mul_kernelPiS_S_iii,(.L_x_5 - _Z17matrix_mul_kernelPiS_S_iii)
        .other          _Z17matrix_mul_kernelPiS_S_iii,@"STO_CUDA_ENTRY STV_DEFAULT"
_Z17matrix_mul_kernelPiS_S_iii:
.text._Z17matrix_mul_kernelPiS_S_iii:
[----:B------:R-:W-:Y:S01]  /*0000*/  LDC R1, c[0x0][0x37c] ;  /* 0x0000df00ff017b82 */ /* 0x000fe20000000800 */
[----:B------:R-:W0:Y:S07]  /*0010*/  S2R R0, SR_TID.X ;  /* 0x0000000000007919 */ /* 0x000e2e0000002100 */
[----:B------:R-:W0:Y:S01]  /*0020*/  S2UR UR4, SR_CTAID.X ;  /* 0x00000000000479c3 */ /* 0x000e220000002500 */
[----:B------:R-:W1:Y:S01]  /*0030*/  LDCU UR7, c[0x0][0x3a0] ;  /* 0x00007400ff0777ac */ /* 0x000e620008000800 */
[----:B------:R-:W2:Y:S01]  /*0040*/  S2R R2, SR_TID.Y ;  /* 0x0000000000027919 */ /* 0x000ea20000002200 */
[----:B------:R-:W3:Y:S05]  /*0050*/  LDCU UR6, c[0x0][0x398] ;  /* 0x00007300ff0677ac */ /* 0x000eea0008000800 */
[----:B------:R-:W0:Y:S08]  /*0060*/  LDC R3, c[0x0][0x360] ;  /* 0x0000d800ff037b82 */ /* 0x000e300000000800 */
[----:B------:R-:W2:Y:S01]  /*0070*/  S2UR UR5, SR_CTAID.Y ;  /* 0x00000000000579c3 */ /* 0x000ea20000002600 */
[----:B-1----:R-:W-:-:S07]  /*0080*/  MOV R18, UR7 ;  /* 0x0000000700127c02 */ /* 0x002fce0008000f00 */
[----:B------:R-:W2:Y:S01]  /*0090*/  LDC R5, c[0x0][0x364] ;  /* 0x0000d900ff057b82 */ /* 0x000ea20000000800 */
[----:B0-----:R-:W-:-:S05]  /*00a0*/  IMAD R3, R3, UR4, R0 ;  /* 0x0000000403037c24 */ /* 0x001fca000f8e0200 */
[----:B------:R-:W-:Y:S01]  /*00b0*/  ISETP.GE.AND P0, PT, R3, R18, PT ;  /* 0x000000120300720c */ /* 0x000fe20003f06270 */
[----:B--2---:R-:W-:-:S05]  /*00c0*/  IMAD R5, R5, UR5, R2 ;  /* 0x0000000505057c24 */ /* 0x004fca000f8e0202 */
[----:B---3--:R-:W-:-:S13]  /*00d0*/  ISETP.GE.OR P0, PT, R5, UR6, P0 ;  /* 0x0000000605007c0c */ /* 0x008fda0008706670 */
[----:B------:R-:W-:Y:S05]  /*00e0*/  @P0 EXIT ;  /* 0x000000000000094d */ /* 0x000fea0003800000 */
[----:B------:R-:W0:Y:S01]  /*00f0*/  LDCU UR9, c[0x0][0x39c] ;  /* 0x00007380ff0977ac */ /* 0x000e220008000800 */
[----:B------:R-:W-:Y:S01]  /*0100*/  HFMA2 R4, -RZ, RZ, 0, 0 ;  /* 0x00000000ff047431 */ /* 0x000fe200000001ff */
[----:B------:R-:W1:Y:S01]  /*0110*/  LDCU.64 UR10, c[0x0][0x358] ;  /* 0x00006b00ff0a77ac */ /* 0x000e620008000a00 */
[----:B0-----:R-:W-:-:S09]  /*0120*/  UISETP.GE.AND UP0, UPT, UR9, -0x1, UPT ;  /* 0xffffffff0900788c */ /* 0x001fd2000bf06270 */
[----:B-1----:R-:W-:Y:S05]  /*0130*/  BRA.U !UP0, `(.L_x_0) ;  /* 0x0000000908507547 */ /* 0x002fea000b800000 */
[----:B------:R-:W0:Y:S01]  /*0140*/  S2UR UR8, SR_CgaCtaId ;  /* 0x00000000000879c3 */ /* 0x000e220000008800 */
[----:B------:R-:W-:Y:S01]  /*0150*/  ULEA.HI UR4, UR9, UR9, URZ, 0x1 ;  /* 0x0000000909047291 */ /* 0x000fe2000f8f08ff */
[----:B------:R-:W-:Y:S01]  /*0160*/  MOV R4, RZ ;  /* 0x000000ff00047202 */ /* 0x000fe20000000f00 */
[----:B------:R-:W-:Y:S02]  /*0170*/  UMOV UR5, 0x400 ;  /* 0x0000040000057882 */ /* 0x000fe40000000000 */
[----:B------:R-:W-:Y:S02]  /*0180*/  USHF.R.S32.HI UR4, URZ, 0x1, UR4 ;  /* 0x00000001ff047899 */ /* 0x000fe40008011404 */
[----:B------:R-:W-:Y:S02]  /*0190*/  UIADD3 UR6, UPT, UPT, UR5, 0x10, URZ ;  /* 0x0000001005067890 */ /* 0x000fe4000fffe0ff */
[----:B------:R-:W-:Y:S02]  /*01a0*/  UISETP.GE.U32.AND UP1, UPT, UR4, 0x3, UPT ;  /* 0x000000030400788c */ /* 0x000fe4000bf26070 */
[----:B------:R-:W-:-:S03]  /*01b0*/  UIADD3 UR7, UPT, UPT, UR4, 0x1, URZ ;  /* 0x0000000104077890 */ /* 0x000fc6000fffe0ff */
[----:B------:R-:W-:Y:S01]  /*01c0*/  UMOV UR4, URZ ;  /* 0x000000ff00047c82 */ /* 0x000fe20008000000 */
[----:B0-----:R-:W-:Y:S02]  /*01d0*/  ULEA UR5, UR8, UR5, 0x18 ;  /* 0x0000000508057291 */ /* 0x001fe4000f8ec0ff */
[----:B------:R-:W-:Y:S02]  /*01e0*/  ULEA UR6, UR8, UR6, 0x18 ;  /* 0x0000000608067291 */ /* 0x000fe4000f8ec0ff */
[----:B------:R-:W-:Y:S02]  /*01f0*/  ULOP3.LUT UR8, UR7, 0x3, URZ, 0xc0, !UPT ;  /* 0x0000000307087892 */ /* 0x000fe4000f8ec0ff */
[----:B------:R-:W-:Y:S02]  /*0200*/  LEA R7, R2, UR5, 0x3 ;  /* 0x0000000502077c11 */ /* 0x000fe4000f8e18ff */
[----:B------:R-:W-:Y:S01]  /*0210*/  LEA R9, R0, UR6, 0x2 ;  /* 0x0000000600097c11 */ /* 0x000fe2000f8e10ff */
[----:B------:R-:W-:-:S02]  /*0220*/  UISETP.NE.AND UP0, UPT, UR8, URZ, UPT ;  /* 0x000000ff0800728c */ /* 0x000fc4000bf05270 */
[----:B------:R-:W-:Y:S01]  /*0230*/  IMAD R6, R0, 0x4, R7 ;  /* 0x0000000400067824 */ /* 0x000fe200078e0207 */
[----:B------:R-:W-:Y:S01]  /*0240*/  LEA R8, R2, R9, 0x3 ;  /* 0x0000000902087211 */ /* 0x000fe200078e18ff */
[----:B------:R-:W-:Y:S07]  /*0250*/  BRA.U !UP1, `(.L_x_1) ;  /* 0x00000005097c7547 */ /* 0x000fee000b800000 */
[----:B------:R-:W0:Y:S01]  /*0260*/  LDC R10, c[0x0][0x3a0] ;  /* 0x0000e800ff0a7b82 */ /* 0x000e220000000800 */
[C---:B------:R-:W-:Y:S01]  /*0270*/  IADD3 R25, PT, PT, R2.reuse, 0x6, RZ ;  /* 0x0000000602197810 */ /* 0x040fe20007ffe0ff */
[C---:B------:R-:W-:Y:S01]  /*0280*/  VIADD R11, R2.reuse, 0x4 ;  /* 0x00000004020b7836 */ /* 0x040fe20000000000 */
[C---:B------:R-:W-:Y:S01]  /*0290*/  IADD3 R21, PT, PT, R2.reuse, 0x2, RZ ;  /* 0x0000000202157810 */ /* 0x040fe20007ffe0ff */
[----:B------:R-:W-:Y:S01]  /*02a0*/  ULOP3.LUT UR4, UR7, 0xfffffffc, URZ, 0xc0, !UPT ;  /* 0xfffffffc07047892 */ /* 0x000fe2000f8ec0ff */
[-CC-:B------:R-:W-:Y:S01]  /*02b0*/  IMAD R23, R2, R18.reuse, R3.reuse ;  /* 0x0000001202177224 */ /* 0x180fe200078e0203 */
[----:B------:R-:W-:Y:S01]  /*02c0*/  MOV R4, RZ ;  /* 0x000000ff00047202 */ /* 0x000fe20000000f00 */
[-CC-:B------:R-:W-:Y:S01]  /*02d0*/  IMAD R25, R25, R18.reuse, R3.reuse ;  /* 0x0000001219197224 */ /* 0x180fe200078e0203 */
[----:B------:R-:W1:Y:S01]  /*02e0*/  LDC.64 R14, c[0x0][0x380] ;  /* 0x0000e000ff0e7b82 */ /* 0x000e620000000a00 */
[-CC-:B------:R-:W-:Y:S01]  /*02f0*/  IMAD R11, R11, R18.reuse, R3.reuse ;  /* 0x000000120b0b7224 */ /* 0x180fe200078e0203 */
[----:B------:R-:W2:Y:S01]  /*0300*/  LDCU UR5, c[0x0][0x39c] ;  /* 0x00007380ff0577ac */ /* 0x000ea20008000800 */
[----:B------:R-:W-:-:S02]  /*0310*/  IMAD R21, R21, R18, R3 ;  /* 0x0000001215157224 */ /* 0x000fc400078e0203 */
[----:B------:R-:W-:Y:S01]  /*0320*/  IMAD R27, R5, UR9, R0 ;  /* 0x00000009051b7c24 */ /* 0x000fe2000f8e0200 */
[----:B------:R-:W-:Y:S01]  /*0330*/  UIADD3 UR6, UPT, UPT, -UR4, URZ, URZ ;  /* 0x000000ff04067290 */ /* 0x000fe2000fffe1ff */
[----:B------:R-:W-:Y:S01]  /*0340*/  IMAD.MOV.U32 R20, RZ, RZ, 0x3 ;  /* 0x00000003ff147424 */ /* 0x000fe200078e00ff */
[----:B------:R-:W3:Y:S10]  /*0350*/  LDC.64 R16, c[0x0][0x388] ;  /* 0x0000e200ff107b82 */ /* 0x000ef40000000a00 */
.L_x_2:
[----:B-1----:R-:W-:-:S04]  /*0360*/  IMAD.WIDE R12, R27, 0x4, R14 ;  /* 0x000000041b0c7825 */ /* 0x002fc800078e020e */
[----:B---3--:R-:W-:Y:S01]  /*0370*/  IMAD.WIDE R18, R23, 0x4, R16 ;  /* 0x0000000417127825 */ /* 0x008fe200078e0210 */
[----:B------:R-:W3:Y:S05]  /*0380*/  LDG.E R24, desc[UR10][R12.64] ;  /* 0x0000000a0c187981 */ /* 0x000eea000c1e1900 */
[----:B------:R-:W4:Y:S01]  /*0390*/  LDG.E R19, desc[UR10][R18.64] ;  /* 0x0000000a12137981 */ /* 0x000f22000c1e1900 */
[C---:B------:R-:W-:Y:S01]  /*03a0*/  IADD3 R22, PT, PT, R20.reuse, -0x3, RZ ;  /* 0xfffffffd14167810 */ /* 0x040fe20007ffe0ff */
[----:B--2---:R-:W-:Y:S01]  /*03b0*/  UMOV UR9, UR5 ;  /* 0x0000000500097c82 */ /* 0x004fe20008000000 */
[----:B------:R-:W-:Y:S02]  /*03c0*/  IADD3 R26, PT, PT, R20, -0x2, RZ ;  /* 0xfffffffe141a7810 */ /* 0x000fe40007ffe0ff */
[----:B------:R-:W-:-:S02]  /*03d0*/  ISETP.GE.AND P1, PT, R22, UR9, PT ;  /* 0x0000000916007c0c */ /* 0x000fc4000bf26270 */
[----:B------:R-:W-:Y:S01]  /*03e0*/  ISETP.GE.AND P0, PT, R26, UR9, PT ;  /* 0x000000091a007c0c */ /* 0x000fe2000bf06270 */
[----:B---3--:R-:W-:Y:S04]  /*03f0*/  STS [R6], R24 ;  /* 0x0000001806007388 */ /* 0x008fe80000000800 */
[----:B----4-:R1:W-:Y:S01]  /*0400*/  STS [R8], R19 ;  /* 0x0000001308007388 */ /* 0x0103e20000000800 */
[----:B------:R-:W-:Y:S06]  /*0410*/  BAR.SYNC.DEFER_BLOCKING 0x0 ;  /* 0x0000000000007b1d */ /* 0x000fec0000010000 */
[----:B------:R-:W-:Y:S04]  /*0420*/  @!P1 LDS R29, [R7] ;  /* 0x00000000071d9984 */ /* 0x000fe80000000800 */
[----:B------:R-:W2:Y:S01]  /*0430*/  @!P1 LDS R22, [R9] ;  /* 0x0000000009169984 */ /* 0x000ea20000000800 */
[----:B-1----:R-:W-:-:S04]  /*0440*/  IMAD.WIDE R18, R21, 0x4, R16 ;  /* 0x0000000415127825 */ /* 0x002fc800078e0210 */
[----:B--2---:R-:W-:Y:S02]  /*0450*/  @!P1 IMAD R4, R29, R22, R4 ;  /* 0x000000161d049224 */ /* 0x004fe400078e0204 */
[----:B------:R-:W-:Y:S04]  /*0460*/  @!P0 LDS R29, [R7+0x4] ;  /* 0x00000400071d8984 */ /* 0x000fe80000000800 */
[----:B------:R-:W1:Y:S01]  /*0470*/  @!P0 LDS R22, [R9+0x8] ;  /* 0x0000080009168984 */ /* 0x000e620000000800 */
[----:B------:R-:W-:Y:S06]  /*0480*/  BAR.SYNC.DEFER_BLOCKING 0x0 ;  /* 0x0000000000007b1d */ /* 0x000fec0000010000 */
[----:B------:R-:W2:Y:S04]  /*0490*/  LDG.E R26, desc[UR10][R12.64+0x8] ;  /* 0x0000080a0c1a7981 */ /* 0x000ea8000c1e1900 */
[----:B------:R-:W3:Y:S01]  /*04a0*/  LDG.E R19, desc[UR10][R18.64] ;  /* 0x0000000a12137981 */ /* 0x000ee2000c1e1900 */
[----:B------:R-:W-:-:S04]  /*04b0*/  IADD3 R24, PT, PT, R20, -0x1, RZ ;  /* 0xffffffff14187810 */ /* 0x000fc80007ffe0ff */
[----:B------:R-:W-:Y:S02]  /*04c0*/  ISETP.GE.AND P2, PT, R24, UR9, PT ;  /* 0x0000000918007c0c */ /* 0x000fe4000bf46270 */
[----:B------:R-:W-:Y:S01]  /*04d0*/  ISETP.GE.AND P1, PT, R20, UR9, PT ;  /* 0x0000000914007c0c */ /* 0x000fe2000bf26270 */
[----:B-1----:R-:W-:Y:S01]  /*04e0*/  @!P0 IMAD R4, R22, R29, R4 ;  /* 0x0000001d16048224 */ /* 0x002fe200078e0204 */
[----:B--2---:R-:W-:Y:S04]  /*04f0*/  STS [R6], R26 ;  /* 0x0000001a06007388 */ /* 0x004fe80000000800 */
[----:B---3--:R1:W-:Y:S01]  /*0500*/  STS [R8], R19 ;  /* 0x0000001308007388 */ /* 0x0083e20000000800 */
[----:B------:R-:W-:Y:S06]  /*0510*/  BAR.SYNC.DEFER_BLOCKING 0x0 ;  /* 0x0000000000007b1d */ /* 0x000fec0000010000 */
[----:B------:R-:W-:Y:S04]  /*0520*/  @!P2 LDS R24, [R7] ;  /* 0x000000000718a984 */ /* 0x000fe80000000800 */
[----:B------:R-:W2:Y:S04]  /*0530*/  @!P2 LDS R28, [R9] ;  /* 0x00000000091ca984 */ /* 0x000ea80000000800 */
[----:B------:R-:W-:Y:S04]  /*0540*/  @!P1 LDS R29, [R7+0x4] ;  /* 0x00000400071d9984 */ /* 0x000fe80000000800 */
[----:B------:R-:W3:Y:S01]  /*0550*/  @!P1 LDS R22, [R9+0x8] ;  /* 0x0000080009169984 */ /* 0x000ee20000000800 */
[----:B------:R-:W-:Y:S01]  /*0560*/  BAR.SYNC.DEFER_BLOCKING 0x0 ;  /* 0x0000000000007b1d */ /* 0x000fe20000010000 */
[----:B-1----:R-:W-:-:S05]  /*0570*/  IMAD.WIDE R18, R11, 0x4, R16 ;  /* 0x000000040b127825 */ /* 0x002fca00078e0210 */
[----:B------:R-:W4:Y:S01]  /*0580*/  LDG.E R26, desc[UR10][R12.64+0x10] ;  /* 0x0000100a0c1a7981 */ /* 0x000f22000c1e1900 */
[----:B--2---:R-:W-:-:S03]  /*0590*/  @!P2 IMAD R4, R24, R28, R4 ;  /* 0x0000001c1804a224 */ /* 0x004fc600078e0204 */
[----:B------:R-:W2:Y:S01]  /*05a0*/  LDG.E R28, desc[UR10][R18.64] ;  /* 0x0000000a121c7981 */ /* 0x000ea2000c1e1900 */
[----:B------:R-:W-:-:S05]  /*05b0*/  VIADD R24, R20, 0x1 ;  /* 0x0000000114187836 */ /* 0x000fca0000000000 */
[----:B------:R-:W-:Y:S01]  /*05c0*/  ISETP.GE.AND P2, PT, R24, UR9, PT ;  /* 0x0000000918007c0c */ /* 0x000fe2000bf46270 */
[----:B---3--:R-:W-:Y:S01]  /*05d0*/  @!P1 IMAD R4, R22, R29, R4 ;  /* 0x0000001d16049224 */ /* 0x008fe200078e0204 */
[----:B------:R-:W-:-:S04]  /*05e0*/  IADD3 R22, PT, PT, R20, 0x2, RZ ;  /* 0x0000000214167810 */ /* 0x000fc80007ffe0ff */
[----:B------:R-:W-:Y:S01]  /*05f0*/  ISETP.GE.AND P0, PT, R22, UR9, PT ;  /* 0x0000000916007c0c */ /* 0x000fe2000bf06270 */
[----:B----4-:R-:W-:Y:S04]  /*0600*/  STS [R6], R26 ;  /* 0x0000001a06007388 */ /* 0x010fe80000000800 */
[----:B--2---:R-:W-:Y:S01]  /*0610*/  STS [R8], R28 ;  /* 0x0000001c08007388 */ /* 0x004fe20000000800 */
[----:B------:R-:W-:Y:S06]  /*0620*/  BAR.SYNC.DEFER_BLOCKING 0x0 ;  /* 0x0000000000007b1d */ /* 0x000fec0000010000 */
[----:B------:R-:W-:Y:S04]  /*0630*/  @!P2 LDS R24, [R7] ;  /* 0x000000000718a984 */ /* 0x000fe80000000800 */
[----:B------:R-:W1:Y:S04]  /*0640*/  @!P2 LDS R19, [R9] ;  /* 0x000000000913a984 */ /* 0x000e680000000800 */
[----:B------:R-:W-:Y:S04]  /*0650*/  @!P0 LDS R22, [R7+0x4] ;  /* 0x0000040007168984 */ /* 0x000fe80000000800 */
[----:B------:R-:W2:Y:S01]  /*0660*/  @!P0 LDS R29, [R9+0x8] ;  /* 0x00000800091d8984 */ /* 0x000ea20000000800 */
[----:B------:R-:W-:Y:S06]  /*0670*/  BAR.SYNC.DEFER_BLOCKING 0x0 ;  /* 0x0000000000007b1d */ /* 0x000fec0000010000 */
[----:B------:R-:W3:Y:S01]  /*0680*/  LDG.E R13, desc[UR10][R12.64+0x18] ;  /* 0x0000180a0c0d7981 */ /* 0x000ee2000c1e1900 */
[----:B-1----:R-:W-:-:S02]  /*0690*/  @!P2 IMAD R4, R24, R19, R4 ;  /* 0x000000131804a224 */ /* 0x002fc400078e0204 */
[----:B------:R-:W-:-:S06]  /*06a0*/  IMAD.WIDE R18, R25, 0x4, R16 ;  /* 0x0000000419127825 */ /* 0x000fcc00078e0210 */
[----:B------:R0:W4:Y:S01]  /*06b0*/  LDG.E R19, desc[UR10][R18.64] ;  /* 0x0000000a12137981 */ /* 0x000122000c1e1900 */
[----:B------:R-:W-:-:S04]  /*06c0*/  IADD3 R24, PT, PT, R20, 0x3, RZ ;  /* 0x0000000314187810 */ /* 0x000fc80007ffe0ff */
[----:B------:R-:W-:Y:S02]  /*06d0*/  ISETP.GE.AND P1, PT, R24, UR9, PT ;  /* 0x0000000918007c0c */ /* 0x000fe4000bf26270 */
[----:B------:R-:W-:-:S04]  /*06e0*/  IADD3 R24, PT, PT, R20, 0x4, RZ ;  /* 0x0000000414187810 */ /* 0x000fc80007ffe0ff */
[----:B------:R-:W-:Y:S01]  /*06f0*/  ISETP.GE.AND P2, PT, R24, UR9, PT ;  /* 0x0000000918007c0c */ /* 0x000fe2000bf46270 */
[----:B------:R-:W-:Y:S01]  /*0700*/  UIADD3 UR6, UPT, UPT, UR6, 0x4, URZ ;  /* 0x0000000406067890 */ /* 0x000fe2000fffe0ff */
[----:B--2---:R-:W-:-:S03]  /*0710*/  @!P0 IMAD R4, R29, R22, R4 ;  /* 0x000000161d048224 */ /* 0x004fc600078e0204 */
[----:B------:R-:W-:Y:S01]  /*0720*/  UISETP.NE.AND UP1, UPT, UR6, URZ, UPT ;  /* 0x000000ff0600728c */ /* 0x000fe2000bf25270 */
[----:B0-----:R-:W-:Y:S01]  /*0730*/  IMAD.MOV.U32 R18, RZ, RZ, R10 ;  /* 0x000000ffff127224 */ /* 0x001fe200078e000a */
[----:B------:R-:W-:Y:S02]  /*0740*/  IADD3 R27, PT, PT, R27, 0x8, RZ ;  /* 0x000000081b1b7810 */ /* 0x000fe40007ffe0ff */
[----:B------:R-:W-:Y:S01]  /*0750*/  IADD3 R20, PT, PT, R20, 0x8, RZ ;  /* 0x0000000814147810 */ /* 0x000fe20007ffe0ff */
[C---:B------:R-:W-:Y:S01]  /*0760*/  IMAD R21, R18.reuse, 0x8, R21 ;  /* 0x0000000812157824 */ /* 0x040fe200078e0215 */
[C---:B------:R-:W-:Y:S02]  /*0770*/  LEA R25, R18.reuse, R25, 0x3 ;  /* 0x0000001912197211 */ /* 0x040fe400078e18ff */
[C---:B------:R-:W-:Y:S02]  /*0780*/  LEA R11, R18.reuse, R11, 0x3 ;  /* 0x0000000b120b7211 */ /* 0x040fe400078e18ff */
[----:B------:R-:W-:Y:S01]  /*0790*/  LEA R23, R18, R23, 0x3 ;  /* 0x0000001712177211 */ /* 0x000fe200078e18ff */
[----:B---3--:R-:W-:Y:S04]  /*07a0*/  STS [R6], R13 ;  /* 0x0000000d06007388 */ /* 0x008fe80000000800 */
[----:B----4-:R-:W-:Y:S01]  /*07b0*/  STS [R8], R19 ;  /* 0x0000001308007388 */ /* 0x010fe20000000800 */
[----:B------:R-:W-:Y:S06]  /*07c0*/  BAR.SYNC.DEFER_BLOCKING 0x0 ;  /* 0x0000000000007b1d */ /* 0x000fec0000010000 */
[----:B------:R-:W-:Y:S04]  /*07d0*/  @!P1 LDS R24, [R7] ;  /* 0x0000000007189984 */ /* 0x000fe80000000800 */
[----:B------:R-:W0:Y:S04]  /*07e0*/  @!P1 LDS R26, [R9] ;  /* 0x00000000091a9984 */ /* 0x000e280000000800 */
[----:B------:R-:W-:Y:S04]  /*07f0*/  @!P2 LDS R28, [R7+0x4] ;  /* 0x00000400071ca984 */ /* 0x000fe80000000800 */
[----:B------:R-:W1:Y:S01]  /*0800*/  @!P2 LDS R12, [R9+0x8] ;  /* 0x00000800090ca984 */ /* 0x000e620000000800 */
[----:B0-----:R-:W-:-:S04]  /*0810*/  @!P1 IMAD R4, R24, R26, R4 ;  /* 0x0000001a18049224 */ /* 0x001fc800078e0204 */
[----:B-1----:R-:W-:Y:S01]  /*0820*/  @!P2 IMAD R4, R12, R28, R4 ;  /* 0x0000001c0c04a224 */ /* 0x002fe200078e0204 */
[----:B------:R-:W-:Y:S06]  /*0830*/  BAR.SYNC.DEFER_BLOCKING 0x0 ;  /* 0x0000000000007b1d */ /* 0x000fec0000010000 */
[----:B------:R-:W-:Y:S05]  /*0840*/  BRA.U UP1, `(.L_x_2) ;  /* 0xfffffff901c47547 */ /* 0x000fea000b83ffff */
.L_x_1:
[----:B------:R-:W-:Y:S05]  /*0850*/  BRA.U !UP0, `(.L_x_0) ;  /* 0x0000000108887547 */ /* 0x000fea000b800000 */
[----:B------:R-:W0:Y:S01]  /*0860*/  LDC R20, c[0x0][0x39c] ;  /* 0x0000e700ff147b82 */ /* 0x000e220000000800 */
[----:B------:R-:W-:Y:S01]  /*0870*/  USHF.L.U32 UR4, UR4, 0x1, URZ ;  /* 0x0000000104047899 */ /* 0x000fe200080006ff */
[----:B------:R-:W-:Y:S01]  /*0880*/  IMAD R0, R5, UR9, R0 ;  /* 0x0000000905007c24 */ /* 0x000fe2000f8e0200 */
[----:B------:R-:W-:-:S04]  /*0890*/  UIADD3 UR8, UPT, UPT, -UR8, URZ, URZ ;  /* 0x000000ff08087290 */ /* 0x000fc8000fffe1ff */
[----:B------:R-:W-:Y:S01]  /*08a0*/  IADD3 R2, PT, PT, R2, UR4, RZ ;  /* 0x0000000402027c10 */ /* 0x000fe2000fffe0ff */
[----:B------:R-:W1:Y:S01]  /*08b0*/  LDC R19, c[0x0][0x3a0] ;  /* 0x0000e800ff137b82 */ /* 0x000e620000000800 */
[----:B------:R-:W-:-:S03]  /*08c0*/  VIADD R23, R0, UR4 ;  /* 0x0000000400177c36 */ /* 0x000fc60008000000 */
[----:B------:R-:W-:-:S04]  /*08d0*/  IMAD R21, R2, R18, R3 ;  /* 0x0000001202157224 */ /* 0x000fc800078e0203 */
[----:B------:R-:W2:Y:S08]  /*08e0*/  LDC.64 R10, c[0x0][0x380] ;  /* 0x0000e000ff0a7b82 */ /* 0x000eb00000000a00 */
[----:B------:R-:W3:Y:S02]  /*08f0*/  LDC.64 R12, c[0x0][0x388] ;  /* 0x0000e200ff0c7b82 */ /* 0x000ee40000000a00 */
.L_x_3:
[----:B--2---:R-:W-:-:S04]  /*0900*/  IMAD.WIDE R16, R23, 0x4, R10 ;  /* 0x0000000417107825 */ /* 0x004fc800078e020a */
[----:B---3--:R-:W-:Y:S02]  /*0910*/  IMAD.WIDE R14, R21, 0x4, R12 ;  /* 0x00000004150e7825 */ /* 0x008fe400078e020c */
[----:B------:R-:W2:Y:S04]  /*0920*/  LDG.E R17, desc[UR10][R16.64] ;  /* 0x0000000a10117981 */ /* 0x000ea8000c1e1900 */
[----:B------:R-:W3:Y:S01]  /*0930*/  LDG.E R15, desc[UR10][R14.64] ;  /* 0x0000000a0e0f7981 */ /* 0x000ee2000c1e1900 */
[----:B------:R-:W-:Y:S02]  /*0940*/  UIADD3 UR5, UPT, UPT, UR4, 0x1, URZ ;  /* 0x0000000104057890 */ /* 0x000fe4000fffe0ff */
[C---:B0-----:R-:W-:Y:S01]  /*0950*/  ISETP.LE.AND P0, PT, R20.reuse, UR4, PT ;  /* 0x0000000414007c0c */ /* 0x041fe2000bf03270 */
[----:B------:R-:W-:Y:S01]  /*0960*/  UIADD3 UR8, UPT, UPT, UR8, 0x1, URZ ;  /* 0x0000000108087890 */ /* 0x000fe2000fffe0ff */
[----:B-1----:R-:W-:Y:S01]  /*0970*/  MOV R18, R19 ;  /* 0x0000001300127202 */ /* 0x002fe20000000f00 */
[----:B------:R-:W-:Y:S01]  /*0980*/  UIADD3 UR4, UPT, UPT, UR4, 0x2, URZ ;  /* 0x0000000204047890 */ /* 0x000fe2000fffe0ff */
[----:B------:R-:W-:Y:S01]  /*0990*/  IADD3 R23, PT, PT, R23, 0x2, RZ ;  /* 0x0000000217177810 */ /* 0x000fe20007ffe0ff */
[----:B------:R-:W-:Y:S01]  /*09a0*/  UISETP.NE.AND UP0, UPT, UR8, URZ, UPT ;  /* 0x000000ff0800728c */ /* 0x000fe2000bf05270 */
[----:B------:R-:W-:-:S02]  /*09b0*/  ISETP.LE.AND P1, PT, R20, UR5, PT ;  /* 0x0000000514007c0c */ /* 0x000fc4000bf23270 */
[----:B------:R-:W-:Y:S01]  /*09c0*/  LEA R21, R18, R21, 0x1 ;  /* 0x0000001512157211 */ /* 0x000fe200078e08ff */
[----:B--2---:R-:W-:Y:S04]  /*09d0*/  STS [R6], R17 ;  /* 0x0000001106007388 */ /* 0x004fe80000000800 */
[----:B---3--:R-:W-:Y:S01]  /*09e0*/  STS [R8], R15 ;  /* 0x0000000f08007388 */ /* 0x008fe20000000800 */
        /* <DEDUP_REMOVED lines=9> */
.L_x_0:
[----:B------:R-:W0:Y:S01]  /*0a80*/  LDC.64 R6, c[0x0][0x390] ;  /* 0x0000e400ff067b82 */ /* 0x000e220000000a00 */
[----:B------:R-:W-:-:S04]  /*0a90*/  IMAD R3, R5, R18, R3 ;  /* 0x0000001205037224 */ /* 0x000fc800078e0203 */
[----:B0-----:R-:W-:-:S05]  /*0aa0*/  IMAD.WIDE R2, R3, 0x4, R6 ;  /* 0x0000000403027825 */ /* 0x001fca00078e0206 */
[----:B------:R-:W-:Y:S01]  /*0ab0*/  STG.E desc[UR10][R2.64], R4 ;  /* 0x0000000402007986 */ /* 0x000fe2000c10190a */
[----:B------:R-:W-:Y:S05]  /*0ac0*/  EXIT ;  /* 0x000000000000794d */ /* 0x000fea0003800000 */
.L_x_4:
[----:B------:R-:W-:-:S00]  /*0ad0*/  BRA `(.L_x_4) ;  /* 0xfffffffc00fc7947 */ /* 0x000fc0000383ffff */
[----:B------:R-:W-:-:S00]  /*0ae0*/  NOP ;  /* 0x0000000000007918 */ /* 0x000fc00000000000 */
        /* <DEDUP_REMOVED lines=9> */
.L_x_5:


//--------------------- .nv.shared._Z17matrix_mul_kernelPiS_S_iii --------------------------
	.section	.nv.shared._Z17matrix_mul_kernelPiS_S_iii,"aw",@nobits
	.sectionflags	@""
	.align	4
.nv.shared._Z17matrix_mul_kernelPiS_S_iii:
	.zero		1056


//--------------------- .nv.shared.reserved.0     --------------------------
	.section	.nv.shared.reserved.0,"aw",@nobits
	.weak		__nv_reservedSMEM_offset_0_alias
	.size		__nv_reservedSMEM_offset_0_alias, 0, 64
	.other		__nv_reservedSMEM_offset_0_alias,@"STO_CUDA_RESERVED_SHARED STV_DEFAULT"
__nv_reservedSMEM_offset_0_alias:
	.zero		0
	.zero		64


//--------------------- .nv.constant0._Z17matrix_mul_kernelPiS_S_iii --------------------------
	.section	.nv.constant0._Z17matrix_mul_kernelPiS_S_iii,"a",@progbits
	.sectionflags	@""
	.align	4
.nv.constant0._Z17matrix_mul_kernelPiS_S_iii:
	.zero		932


//--------------------- SYMBOLS --------------------------

	.type		.nv.reservedSmem.offset0,@object
	.size		.nv.reservedSmem.offset0,0x4
	.type		.nv.reservedSmem.cap,@object
	.size		.nv.reservedSmem.cap,0x4
